//
// Generated by NVIDIA NVVM Compiler
//
// Compiler Build ID: CL-36424714
// Cuda compilation tools, release 13.0, V13.0.88
// Based on NVVM 20.0.0
//

.version 9.0
.target sm_100
.address_size 64

	// .globl	_Z25nppiSqrt_8u_C1RSfs_kernelPKhiPhiiii

.visible .entry _Z25nppiSqrt_8u_C1RSfs_kernelPKhiPhiiii(
	.param .u64 .ptr .align 1 _Z25nppiSqrt_8u_C1RSfs_kernelPKhiPhiiii_param_0,
	.param .u32 _Z25nppiSqrt_8u_C1RSfs_kernelPKhiPhiiii_param_1,
	.param .u64 .ptr .align 1 _Z25nppiSqrt_8u_C1RSfs_kernelPKhiPhiiii_param_2,
	.param .u32 _Z25nppiSqrt_8u_C1RSfs_kernelPKhiPhiiii_param_3,
	.param .u32 _Z25nppiSqrt_8u_C1RSfs_kernelPKhiPhiiii_param_4,
	.param .u32 _Z25nppiSqrt_8u_C1RSfs_kernelPKhiPhiiii_param_5,
	.param .u32 _Z25nppiSqrt_8u_C1RSfs_kernelPKhiPhiiii_param_6
)
{
	.reg .pred 	%p<4>;
	.reg .b16 	%rs<2>;
	.reg .b32 	%r<22>;
	.reg .b32 	%f<5>;
	.reg .b64 	%rd<12>;

	ld.param.u64 	%rd1, [_Z25nppiSqrt_8u_C1RSfs_kernelPKhiPhiiii_param_0];
	ld.param.u32 	%r3, [_Z25nppiSqrt_8u_C1RSfs_kernelPKhiPhiiii_param_1];
	ld.param.u64 	%rd2, [_Z25nppiSqrt_8u_C1RSfs_kernelPKhiPhiiii_param_2];
	ld.param.u32 	%r4, [_Z25nppiSqrt_8u_C1RSfs_kernelPKhiPhiiii_param_3];
	ld.param.u32 	%r6, [_Z25nppiSqrt_8u_C1RSfs_kernelPKhiPhiiii_param_4];
	ld.param.u32 	%r7, [_Z25nppiSqrt_8u_C1RSfs_kernelPKhiPhiiii_param_5];
	ld.param.u32 	%r5, [_Z25nppiSqrt_8u_C1RSfs_kernelPKhiPhiiii_param_6];
	mov.u32 	%r9, %ctaid.x;
	mov.u32 	%r10, %ntid.x;
	mov.u32 	%r11, %tid.x;
	mad.lo.s32 	%r1, %r9, %r10, %r11;
	mov.u32 	%r12, %ctaid.y;
	mov.u32 	%r13, %ntid.y;
	mov.u32 	%r14, %tid.y;
	mad.lo.s32 	%r15, %r12, %r13, %r14;
	setp.ge.s32 	%p1, %r1, %r6;
	setp.ge.s32 	%p2, %r15, %r7;
	or.pred  	%p3, %p1, %p2;
	@%p3 bra 	$L__BB0_2;
	cvta.to.global.u64 	%rd3, %rd1;
	cvta.to.global.u64 	%rd4, %rd2;
	mul.lo.s32 	%r16, %r3, %r15;
	cvt.s64.s32 	%rd5, %r16;
	cvt.s64.s32 	%rd6, %r1;
	add.s64 	%rd7, %rd5, %rd6;
	add.s64 	%rd8, %rd3, %rd7;
	mul.lo.s32 	%r17, %r4, %r15;
	cvt.s64.s32 	%rd9, %r17;
	add.s64 	%rd10, %rd9, %rd6;
	add.s64 	%rd11, %rd4, %rd10;
	ld.global.u8 	%rs1, [%rd8];
	cvt.rn.f32.u16 	%f1, %rs1;
	sqrt.rn.f32 	%f2, %f1;
	mov.b32 	%r18, 1;
	shl.b32 	%r19, %r18, %r5;
	cvt.rn.f32.s32 	%f3, %r19;
	fma.rn.f32 	%f4, %f2, %f3, 0f3F000000;
	cvt.rzi.s32.f32 	%r20, %f4;
	min.s32 	%r21, %r20, 255;
	st.global.u8 	[%rd11], %r21;
$L__BB0_2:
	ret;

}
	// .globl	_Z26nppiSqrt_16u_C1RSfs_kernelPKtiPtiiii
.visible .entry _Z26nppiSqrt_16u_C1RSfs_kernelPKtiPtiiii(
	.param .u64 .ptr .align 1 _Z26nppiSqrt_16u_C1RSfs_kernelPKtiPtiiii_param_0,
	.param .u32 _Z26nppiSqrt_16u_C1RSfs_kernelPKtiPtiiii_param_1,
	.param .u64 .ptr .align 1 _Z26nppiSqrt_16u_C1RSfs_kernelPKtiPtiiii_param_2,
	.param .u32 _Z26nppiSqrt_16u_C1RSfs_kernelPKtiPtiiii_param_3,
	.param .u32 _Z26nppiSqrt_16u_C1RSfs_kernelPKtiPtiiii_param_4,
	.param .u32 _Z26nppiSqrt_16u_C1RSfs_kernelPKtiPtiiii_param_5,
	.param .u32 _Z26nppiSqrt_16u_C1RSfs_kernelPKtiPtiiii_param_6
)
{
	.reg .pred 	%p<4>;
	.reg .b16 	%rs<2>;
	.reg .b32 	%r<22>;
	.reg .b32 	%f<5>;
	.reg .b64 	%rd<12>;

	ld.param.u64 	%rd1, [_Z26nppiSqrt_16u_C1RSfs_kernelPKtiPtiiii_param_0];
	ld.param.u32 	%r3, [_Z26nppiSqrt_16u_C1RSfs_kernelPKtiPtiiii_param_1];
	ld.param.u64 	%rd2, [_Z26nppiSqrt_16u_C1RSfs_kernelPKtiPtiiii_param_2];
	ld.param.u32 	%r4, [_Z26nppiSqrt_16u_C1RSfs_kernelPKtiPtiiii_param_3];
	ld.param.u32 	%r6, [_Z26nppiSqrt_16u_C1RSfs_kernelPKtiPtiiii_param_4];
	ld.param.u32 	%r7, [_Z26nppiSqrt_16u_C1RSfs_kernelPKtiPtiiii_param_5];
	ld.param.u32 	%r5, [_Z26nppiSqrt_16u_C1RSfs_kernelPKtiPtiiii_param_6];
	mov.u32 	%r9, %ctaid.x;
	mov.u32 	%r10, %ntid.x;
	mov.u32 	%r11, %tid.x;
	mad.lo.s32 	%r1, %r9, %r10, %r11;
	mov.u32 	%r12, %ctaid.y;
	mov.u32 	%r13, %ntid.y;
	mov.u32 	%r14, %tid.y;
	mad.lo.s32 	%r15, %r12, %r13, %r14;
	setp.ge.s32 	%p1, %r1, %r6;
	setp.ge.s32 	%p2, %r15, %r7;
	or.pred  	%p3, %p1, %p2;
	@%p3 bra 	$L__BB1_2;
	cvta.to.global.u64 	%rd3, %rd1;
	cvta.to.global.u64 	%rd4, %rd2;
	mul.lo.s32 	%r16, %r3, %r15;
	cvt.s64.s32 	%rd5, %r16;
	add.s64 	%rd6, %rd3, %rd5;
	mul.wide.s32 	%rd7, %r1, 2;
	add.s64 	%rd8, %rd6, %rd7;
	mul.lo.s32 	%r17, %r4, %r15;
	cvt.s64.s32 	%rd9, %r17;
	add.s64 	%rd10, %rd4, %rd9;
	add.s64 	%rd11, %rd10, %rd7;
	ld.global.u16 	%rs1, [%rd8];
	cvt.rn.f32.u16 	%f1, %rs1;
	sqrt.rn.f32 	%f2, %f1;
	mov.b32 	%r18, 1;
	shl.b32 	%r19, %r18, %r5;
	cvt.rn.f32.s32 	%f3, %r19;
	fma.rn.f32 	%f4, %f2, %f3, 0f3F000000;
	cvt.rzi.s32.f32 	%r20, %f4;
	min.s32 	%r21, %r20, 65535;
	st.global.u16 	[%rd11], %r21;
$L__BB1_2:
	ret;

}
	// .globl	_Z26nppiSqrt_16s_C1RSfs_kernelPKsiPsiiii
.visible .entry _Z26nppiSqrt_16s_C1RSfs_kernelPKsiPsiiii(
	.param .u64 .ptr .align 1 _Z26nppiSqrt_16s_C1RSfs_kernelPKsiPsiiii_param_0,
	.param .u32 _Z26nppiSqrt_16s_C1RSfs_kernelPKsiPsiiii_param_1,
	.param .u64 .ptr .align 1 _Z26nppiSqrt_16s_C1RSfs_kernelPKsiPsiiii_param_2,
	.param .u32 _Z26nppiSqrt_16s_C1RSfs_kernelPKsiPsiiii_param_3,
	.param .u32 _Z26nppiSqrt_16s_C1RSfs_kernelPKsiPsiiii_param_4,
	.param .u32 _Z26nppiSqrt_16s_C1RSfs_kernelPKsiPsiiii_param_5,
	.param .u32 _Z26nppiSqrt_16s_C1RSfs_kernelPKsiPsiiii_param_6
)
{
	.reg .pred 	%p<5>;
	.reg .b16 	%rs<3>;
	.reg .b32 	%r<23>;
	.reg .b32 	%f<5>;
	.reg .b64 	%rd<12>;

	ld.param.u64 	%rd2, [_Z26nppiSqrt_16s_C1RSfs_kernelPKsiPsiiii_param_0];
	ld.param.u32 	%r3, [_Z26nppiSqrt_16s_C1RSfs_kernelPKsiPsiiii_param_1];
	ld.param.u64 	%rd3, [_Z26nppiSqrt_16s_C1RSfs_kernelPKsiPsiiii_param_2];
	ld.param.u32 	%r4, [_Z26nppiSqrt_16s_C1RSfs_kernelPKsiPsiiii_param_3];
	ld.param.u32 	%r6, [_Z26nppiSqrt_16s_C1RSfs_kernelPKsiPsiiii_param_4];
	ld.param.u32 	%r7, [_Z26nppiSqrt_16s_C1RSfs_kernelPKsiPsiiii_param_5];
	ld.param.u32 	%r5, [_Z26nppiSqrt_16s_C1RSfs_kernelPKsiPsiiii_param_6];
	mov.u32 	%r9, %ctaid.x;
	mov.u32 	%r10, %ntid.x;
	mov.u32 	%r11, %tid.x;
	mad.lo.s32 	%r1, %r9, %r10, %r11;
	mov.u32 	%r12, %ctaid.y;
	mov.u32 	%r13, %ntid.y;
	mov.u32 	%r14, %tid.y;
	mad.lo.s32 	%r15, %r12, %r13, %r14;
	setp.ge.s32 	%p1, %r1, %r6;
	setp.ge.s32 	%p2, %r15, %r7;
	or.pred  	%p3, %p1, %p2;
	@%p3 bra 	$L__BB2_4;
	cvta.to.global.u64 	%rd4, %rd2;
	cvta.to.global.u64 	%rd5, %rd3;
	mul.lo.s32 	%r16, %r3, %r15;
	cvt.s64.s32 	%rd6, %r16;
	add.s64 	%rd7, %rd4, %rd6;
	mul.wide.s32 	%rd8, %r1, 2;
	add.s64 	%rd9, %rd7, %rd8;
	mul.lo.s32 	%r17, %r4, %r15;
	cvt.s64.s32 	%rd10, %r17;
	add.s64 	%rd11, %rd5, %rd10;
	add.s64 	%rd1, %rd11, %rd8;
	ld.global.u16 	%rs1, [%rd9];
	setp.gt.s16 	%p4, %rs1, -1;
	@%p4 bra 	$L__BB2_3;
	mov.b16 	%rs2, 0;
	st.global.u16 	[%rd1], %rs2;
	bra.uni 	$L__BB2_4;
$L__BB2_3:
	cvt.rn.f32.u16 	%f1, %rs1;
	sqrt.rn.f32 	%f2, %f1;
	mov.b32 	%r18, 1;
	shl.b32 	%r19, %r18, %r5;
	cvt.rn.f32.s32 	%f3, %r19;
	fma.rn.f32 	%f4, %f2, %f3, 0f3F000000;
	cvt.rzi.s32.f32 	%r20, %f4;
	min.s32 	%r21, %r20, 32767;
	max.s32 	%r22, %r21, -32768;
	st.global.u16 	[%rd1], %r22;
$L__BB2_4:
	ret;

}
	// .globl	_Z23nppiSqrt_32f_C1R_kernelPKfiPfiii
.visible .entry _Z23nppiSqrt_32f_C1R_kernelPKfiPfiii(
	.param .u64 .ptr .align 1 _Z23nppiSqrt_32f_C1R_kernelPKfiPfiii_param_0,
	.param .u32 _Z23nppiSqrt_32f_C1R_kernelPKfiPfiii_param_1,
	.param .u64 .ptr .align 1 _Z23nppiSqrt_32f_C1R_kernelPKfiPfiii_param_2,
	.param .u32 _Z23nppiSqrt_32f_C1R_kernelPKfiPfiii_param_3,
	.param .u32 _Z23nppiSqrt_32f_C1R_kernelPKfiPfiii_param_4,
	.param .u32 _Z23nppiSqrt_32f_C1R_kernelPKfiPfiii_param_5
)
{
	.reg .pred 	%p<5>;
	.reg .b32 	%r<18>;
	.reg .b32 	%f<3>;
	.reg .b64 	%rd<12>;

	ld.param.u64 	%rd2, [_Z23nppiSqrt_32f_C1R_kernelPKfiPfiii_param_0];
	ld.param.u32 	%r3, [_Z23nppiSqrt_32f_C1R_kernelPKfiPfiii_param_1];
	ld.param.u64 	%rd3, [_Z23nppiSqrt_32f_C1R_kernelPKfiPfiii_param_2];
	ld.param.u32 	%r4, [_Z23nppiSqrt_32f_C1R_kernelPKfiPfiii_param_3];
	ld.param.u32 	%r5, [_Z23nppiSqrt_32f_C1R_kernelPKfiPfiii_param_4];
	ld.param.u32 	%r6, [_Z23nppiSqrt_32f_C1R_kernelPKfiPfiii_param_5];
	mov.u32 	%r8, %ctaid.x;
	mov.u32 	%r9, %ntid.x;
	mov.u32 	%r10, %tid.x;
	mad.lo.s32 	%r1, %r8, %r9, %r10;
	mov.u32 	%r11, %ctaid.y;
	mov.u32 	%r12, %ntid.y;
	mov.u32 	%r13, %tid.y;
	mad.lo.s32 	%r14, %r11, %r12, %r13;
	setp.ge.s32 	%p1, %r1, %r5;
	setp.ge.s32 	%p2, %r14, %r6;
	or.pred  	%p3, %p1, %p2;
	@%p3 bra 	$L__BB3_4;
	cvta.to.global.u64 	%rd4, %rd2;
	cvta.to.global.u64 	%rd5, %rd3;
	mul.lo.s32 	%r15, %r3, %r14;
	cvt.s64.s32 	%rd6, %r15;
	add.s64 	%rd7, %rd4, %rd6;
	mul.wide.s32 	%rd8, %r1, 4;
	add.s64 	%rd9, %rd7, %rd8;
	mul.lo.s32 	%r16, %r4, %r14;
	cvt.s64.s32 	%rd10, %r16;
	add.s64 	%rd11, %rd5, %rd10;
	add.s64 	%rd1, %rd11, %rd8;
	ld.global.f32 	%f1, [%rd9];
	setp.geu.f32 	%p4, %f1, 0f00000000;
	@%p4 bra 	$L__BB3_3;
	mov.b32 	%r17, 0;
	st.global.u32 	[%rd1], %r17;
	bra.uni 	$L__BB3_4;
$L__BB3_3:
	sqrt.rn.f32 	%f2, %f1;
	st.global.f32 	[%rd1], %f2;
$L__BB3_4:
	ret;

}


// ===== COMPILED SASS (sm_100) =====

	.target	sm_100

	.elftype	@"ET_EXEC"


//--------------------- .note.nv.tkinfo           --------------------------
	.section	.note.nv.tkinfo,"",@"SHT_NOTE"
	.sectionflags	@"SHF_NOTE_NV_TKINFO"
	.tkinfo
        /*0018*/ 	.word	0x00000002
        /*0030*/ 	.string	""
        /*0030*/ 	.string	"ptxas"
        /*0030*/ 	.string	"Cuda compilation tools, release 13.0, V13.0.88"
        /*0030*/ 	.string	"Build cuda_13.0.r13.0/compiler.36424714_0"
        /*0030*/ 	.string	"-arch sm_100 -m 64 "



//--------------------- .note.nv.cuinfo           --------------------------
	.section	.note.nv.cuinfo,"",@"SHT_NOTE"
	.sectionflags	@"SHF_NOTE_NV_CUINFO"
        /*0018*/ 	.short	0x0002
        /*001a*/ 	.short	0x0064
        /*001c*/ 	.short	0x0082
	.zero		2


//--------------------- .nv.info                  --------------------------
	.section	.nv.info,"",@"SHT_CUDA_INFO"
	.align	4


	//----- nvinfo : EIATTR_REGCOUNT
	.align		4
        /*0000*/ 	.byte	0x04, 0x2f
        /*0002*/ 	.short	(.L_1 - .L_0)
	.align		4
.L_0:
        /*0004*/ 	.word	index@(_Z25nppiSqrt_8u_C1RSfs_kernelPKhiPhiiii)
        /*0008*/ 	.word	0x0000000c


	//----- nvinfo : EIATTR_FRAME_SIZE
	.align		4
.L_1:
        /*000c*/ 	.byte	0x04, 0x11
        /*000e*/ 	.short	(.L_3 - .L_2)
	.align		4
.L_2:
        /*0010*/ 	.word	index@($__internal_3_$__cuda_sm20_sqrt_rn_f32_slowpath)
        /*0014*/ 	.word	0x00000000


	//----- nvinfo : EIATTR_FRAME_SIZE
	.align		4
.L_3:
        /*0018*/ 	.byte	0x04, 0x11
        /*001a*/ 	.short	(.L_5 - .L_4)
	.align		4
.L_4:
        /*001c*/ 	.word	index@(_Z25nppiSqrt_8u_C1RSfs_kernelPKhiPhiiii)
        /*0020*/ 	.word	0x00000000


	//----- nvinfo : EIATTR_REGCOUNT
	.align		4
.L_5:
        /*0024*/ 	.byte	0x04, 0x2f
        /*0026*/ 	.short	(.L_7 - .L_6)
	.align		4
.L_6:
        /*0028*/ 	.word	index@(_Z26nppiSqrt_16u_C1RSfs_kernelPKtiPtiiii)
        /*002c*/ 	.word	0x0000000c


	//----- nvinfo : EIATTR_FRAME_SIZE
	.align		4
.L_7:
        /*0030*/ 	.byte	0x04, 0x11
        /*0032*/ 	.short	(.L_9 - .L_8)
	.align		4
.L_8:
        /*0034*/ 	.word	index@($__internal_2_$__cuda_sm20_sqrt_rn_f32_slowpath)
        /*0038*/ 	.word	0x00000000


	//----- nvinfo : EIATTR_FRAME_SIZE
	.align		4
.L_9:
        /*003c*/ 	.byte	0x04, 0x11
        /*003e*/ 	.short	(.L_11 - .L_10)
	.align		4
.L_10:
        /*0040*/ 	.word	index@(_Z26nppiSqrt_16u_C1RSfs_kernelPKtiPtiiii)
        /*0044*/ 	.word	0x00000000


	//----- nvinfo : EIATTR_REGCOUNT
	.align		4
.L_11:
        /*0048*/ 	.byte	0x04, 0x2f
        /*004a*/ 	.short	(.L_13 - .L_12)
	.align		4
.L_12:
        /*004c*/ 	.word	index@(_Z26nppiSqrt_16s_C1RSfs_kernelPKsiPsiiii)
        /*0050*/ 	.word	0x0000000c


	//----- nvinfo : EIATTR_FRAME_SIZE
	.align		4
.L_13:
        /*0054*/ 	.byte	0x04, 0x11
        /*0056*/ 	.short	(.L_15 - .L_14)
	.align		4
.L_14:
        /*0058*/ 	.word	index@($__internal_1_$__cuda_sm20_sqrt_rn_f32_slowpath)
        /*005c*/ 	.word	0x00000000


	//----- nvinfo : EIATTR_FRAME_SIZE
	.align		4
.L_15:
        /*0060*/ 	.byte	0x04, 0x11
        /*0062*/ 	.short	(.L_17 - .L_16)
	.align		4
.L_16:
        /*0064*/ 	.word	index@(_Z26nppiSqrt_16s_C1RSfs_kernelPKsiPsiiii)
        /*0068*/ 	.word	0x00000000


	//----- nvinfo : EIATTR_REGCOUNT
	.align		4
.L_17:
        /*006c*/ 	.byte	0x04, 0x2f
        /*006e*/ 	.short	(.L_19 - .L_18)
	.align		4
.L_18:
        /*0070*/ 	.word	index@(_Z23nppiSqrt_32f_C1R_kernelPKfiPfiii)
        /*0074*/ 	.word	0x0000000c


	//----- nvinfo : EIATTR_FRAME_SIZE
	.align		4
.L_19:
        /*0078*/ 	.byte	0x04, 0x11
        /*007a*/ 	.short	(.L_21 - .L_20)
	.align		4
.L_20:
        /*007c*/ 	.word	index@($__internal_0_$__cuda_sm20_sqrt_rn_f32_slowpath)
        /*0080*/ 	.word	0x00000000


	//----- nvinfo : EIATTR_FRAME_SIZE
	.align		4
.L_21:
        /*0084*/ 	.byte	0x04, 0x11
        /*0086*/ 	.short	(.L_23 - .L_22)
	.align		4
.L_22:
        /*0088*/ 	.word	index@(_Z23nppiSqrt_32f_C1R_kernelPKfiPfiii)
        /*008c*/ 	.word	0x00000000


	//----- nvinfo : EIATTR_MIN_STACK_SIZE
	.align		4
.L_23:
        /*0090*/ 	.byte	0x04, 0x12
        /*0092*/ 	.short	(.L_25 - .L_24)
	.align		4
.L_24:
        /*0094*/ 	.word	index@(_Z23nppiSqrt_32f_C1R_kernelPKfiPfiii)
        /*0098*/ 	.word	0x00000000


	//----- nvinfo : EIATTR_MIN_STACK_SIZE
	.align		4
.L_25:
        /*009c*/ 	.byte	0x04, 0x12
        /*009e*/ 	.short	(.L_27 - .L_26)
	.align		4
.L_26:
        /*00a0*/ 	.word	index@(_Z26nppiSqrt_16s_C1RSfs_kernelPKsiPsiiii)
        /*00a4*/ 	.word	0x00000000


	//----- nvinfo : EIATTR_MIN_STACK_SIZE
	.align		4
.L_27:
        /*00a8*/ 	.byte	0x04, 0x12
        /*00aa*/ 	.short	(.L_29 - .L_28)
	.align		4
.L_28:
        /*00ac*/ 	.word	index@(_Z26nppiSqrt_16u_C1RSfs_kernelPKtiPtiiii)
        /*00b0*/ 	.word	0x00000000


	//----- nvinfo : EIATTR_MIN_STACK_SIZE
	.align		4
.L_29:
        /*00b4*/ 	.byte	0x04, 0x12
        /*00b6*/ 	.short	(.L_31 - .L_30)
	.align		4
.L_30:
        /*00b8*/ 	.word	index@(_Z25nppiSqrt_8u_C1RSfs_kernelPKhiPhiiii)
        /*00bc*/ 	.word	0x00000000
.L_31:


//--------------------- .nv.compat                --------------------------
	.section	.nv.compat,"",@"SHT_CUDA_COMPAT_INFO"
	.align	4
        /*0000*/ 	.byte	0x02, 0x09, 0x00, 0x00, 0x02, 0x02, 0x01, 0x00, 0x02, 0x05, 0x05, 0x00, 0x03, 0x07, 0x01, 0x01
        /*0010*/ 	.byte	0x02, 0x03, 0x00, 0x00, 0x02, 0x06, 0x01, 0x00, 0x04, 0x0b, 0x08, 0x00, 0x01, 0x00, 0x00, 0x00
        /*0020*/ 	.byte	0x00, 0x00, 0x00, 0x00


//--------------------- .nv.info._Z23nppiSqrt_32f_C1R_kernelPKfiPfiii --------------------------
	.section	.nv.info._Z23nppiSqrt_32f_C1R_kernelPKfiPfiii,"",@"SHT_CUDA_INFO"
	.sectionflags	@""
	.align	4


	//----- nvinfo : EIATTR_CUDA_API_VERSION
	.align		4
        /*0000*/ 	.byte	0x04, 0x37
        /*0002*/ 	.short	(.L_33 - .L_32)
.L_32:
        /*0004*/ 	.word	0x00000082


	//----- nvinfo : EIATTR_KPARAM_INFO
	.align		4
.L_33:
        /*0008*/ 	.byte	0x04, 0x17
        /*000a*/ 	.short	(.L_35 - .L_34)
.L_34:
        /*000c*/ 	.word	0x00000000
        /*0010*/ 	.short	0x0005
        /*0012*/ 	.short	0x0020
        /*0014*/ 	.byte	0x00, 0xf0, 0x11, 0x00


	//----- nvinfo : EIATTR_KPARAM_INFO
	.align		4
.L_35:
        /*0018*/ 	.byte	0x04, 0x17
        /*001a*/ 	.short	(.L_37 - .L_36)
.L_36:
        /*001c*/ 	.word	0x00000000
        /*0020*/ 	.short	0x0004
        /*0022*/ 	.short	0x001c
        /*0024*/ 	.byte	0x00, 0xf0, 0x11, 0x00


	//----- nvinfo : EIATTR_KPARAM_INFO
	.align		4
.L_37:
        /*0028*/ 	.byte	0x04, 0x17
        /*002a*/ 	.short	(.L_39 - .L_38)
.L_38:
        /*002c*/ 	.word	0x00000000
        /*0030*/ 	.short	0x0003
        /*0032*/ 	.short	0x0018
        /*0034*/ 	.byte	0x00, 0xf0, 0x11, 0x00


	//----- nvinfo : EIATTR_KPARAM_INFO
	.align		4
.L_39:
        /*0038*/ 	.byte	0x04, 0x17
        /*003a*/ 	.short	(.L_41 - .L_40)
.L_40:
        /*003c*/ 	.word	0x00000000
        /*0040*/ 	.short	0x0002
        /*0042*/ 	.short	0x0010
        /*0044*/ 	.byte	0x00, 0xf5, 0x21, 0x00


	//----- nvinfo : EIATTR_KPARAM_INFO
	.align		4
.L_41:
        /*0048*/ 	.byte	0x04, 0x17
        /*004a*/ 	.short	(.L_43 - .L_42)
.L_42:
        /*004c*/ 	.word	0x00000000
        /*0050*/ 	.short	0x0001
        /*0052*/ 	.short	0x0008
        /*0054*/ 	.byte	0x00, 0xf0, 0x11, 0x00


	//----- nvinfo : EIATTR_KPARAM_INFO
	.align		4
.L_43:
        /*0058*/ 	.byte	0x04, 0x17
        /*005a*/ 	.short	(.L_45 - .L_44)
.L_44:
        /*005c*/ 	.word	0x00000000
        /*0060*/ 	.short	0x0000
        /*0062*/ 	.short	0x0000
        /*0064*/ 	.byte	0x00, 0xf5, 0x21, 0x00


	//----- nvinfo : EIATTR_SPARSE_MMA_MASK
	.align		4
.L_45:
        /*0068*/ 	.byte	0x03, 0x50
        /*006a*/ 	.short	0x0000


	//----- nvinfo : EIATTR_MAXREG_COUNT
	.align		4
        /*006c*/ 	.byte	0x03, 0x1b
        /*006e*/ 	.short	0x00ff


	//----- nvinfo : EIATTR_MERCURY_ISA_VERSION
	.align		4
        /*0070*/ 	.byte	0x03, 0x5f
        /*0072*/ 	.short	0x0101


	//----- nvinfo : EIATTR_VRC_CTA_INIT_COUNT
	.align		4
        /*0074*/ 	.byte	0x02, 0x4a
	.zero		1
	.zero		1


	//----- nvinfo : EIATTR_EXIT_INSTR_OFFSETS
	.align		4
        /*0078*/ 	.byte	0x04, 0x1c
        /*007a*/ 	.short	(.L_47 - .L_46)


	//   ....[0]....
.L_46:
        /*007c*/ 	.word	0x000000d0


	//   ....[1]....
        /*0080*/ 	.word	0x000001e0


	//   ....[2]....
        /*0084*/ 	.word	0x000002e0


	//----- nvinfo : EIATTR_CRS_STACK_SIZE
	.align		4
.L_47:
        /*0088*/ 	.byte	0x04, 0x1e
        /*008a*/ 	.short	(.L_49 - .L_48)
.L_48:
        /*008c*/ 	.word	0x00000000


	//----- nvinfo : EIATTR_CBANK_PARAM_SIZE
	.align		4
.L_49:
        /*0090*/ 	.byte	0x03, 0x19
        /*0092*/ 	.short	0x0024


	//----- nvinfo : EIATTR_PARAM_CBANK
	.align		4
        /*0094*/ 	.byte	0x04, 0x0a
        /*0096*/ 	.short	(.L_51 - .L_50)
	.align		4
.L_50:
        /*0098*/ 	.word	index@(.nv.constant0._Z23nppiSqrt_32f_C1R_kernelPKfiPfiii)
        /*009c*/ 	.short	0x0380
        /*009e*/ 	.short	0x0024


	//----- nvinfo : EIATTR_SW_WAR
	.align		4
.L_51:
        /*00a0*/ 	.byte	0x04, 0x36
        /*00a2*/ 	.short	(.L_53 - .L_52)
.L_52:
        /*00a4*/ 	.word	0x00000008
.L_53:


//--------------------- .nv.info._Z26nppiSqrt_16s_C1RSfs_kernelPKsiPsiiii --------------------------
	.section	.nv.info._Z26nppiSqrt_16s_C1RSfs_kernelPKsiPsiiii,"",@"SHT_CUDA_INFO"
	.sectionflags	@""
	.align	4


	//----- nvinfo : EIATTR_CUDA_API_VERSION
	.align		4
        /*0000*/ 	.byte	0x04, 0x37
        /*0002*/ 	.short	(.L_55 - .L_54)
.L_54:
        /*0004*/ 	.word	0x00000082


	//----- nvinfo : EIATTR_KPARAM_INFO
	.align		4
.L_55:
        /*0008*/ 	.byte	0x04, 0x17
        /*000a*/ 	.short	(.L_57 - .L_56)
.L_56:
        /*000c*/ 	.word	0x00000000
        /*0010*/ 	.short	0x0006
        /*0012*/ 	.short	0x0024
        /*0014*/ 	.byte	0x00, 0xf0, 0x11, 0x00


	//----- nvinfo : EIATTR_KPARAM_INFO
	.align		4
.L_57:
        /*0018*/ 	.byte	0x04, 0x17
        /*001a*/ 	.short	(.L_59 - .L_58)
.L_58:
        /*001c*/ 	.word	0x00000000
        /*0020*/ 	.short	0x0005
        /*0022*/ 	.short	0x0020
        /*0024*/ 	.byte	0x00, 0xf0, 0x11, 0x00


	//----- nvinfo : EIATTR_KPARAM_INFO
	.align		4
.L_59:
        /*0028*/ 	.byte	0x04, 0x17
        /*002a*/ 	.short	(.L_61 - .L_60)
.L_60:
        /*002c*/ 	.word	0x00000000
        /*0030*/ 	.short	0x0004
        /*0032*/ 	.short	0x001c
        /*0034*/ 	.byte	0x00, 0xf0, 0x11, 0x00


	//----- nvinfo : EIATTR_KPARAM_INFO
	.align		4
.L_61:
        /*0038*/ 	.byte	0x04, 0x17
        /*003a*/ 	.short	(.L_63 - .L_62)
.L_62:
        /*003c*/ 	.word	0x00000000
        /*0040*/ 	.short	0x0003
        /*0042*/ 	.short	0x0018
        /*0044*/ 	.byte	0x00, 0xf0, 0x11, 0x00


	//----- nvinfo : EIATTR_KPARAM_INFO
	.align		4
.L_63:
        /*0048*/ 	.byte	0x04, 0x17
        /*004a*/ 	.short	(.L_65 - .L_64)
.L_64:
        /*004c*/ 	.word	0x00000000
        /*0050*/ 	.short	0x0002
        /*0052*/ 	.short	0x0010
        /*0054*/ 	.byte	0x00, 0xf5, 0x21, 0x00


	//----- nvinfo : EIATTR_KPARAM_INFO
	.align		4
.L_65:
        /*0058*/ 	.byte	0x04, 0x17
        /*005a*/ 	.short	(.L_67 - .L_66)
.L_66:
        /*005c*/ 	.word	0x00000000
        /*0060*/ 	.short	0x0001
        /*0062*/ 	.short	0x0008
        /*0064*/ 	.byte	0x00, 0xf0, 0x11, 0x00


	//----- nvinfo : EIATTR_KPARAM_INFO
	.align		4
.L_67:
        /*0068*/ 	.byte	0x04, 0x17
        /*006a*/ 	.short	(.L_69 - .L_68)
.L_68:
        /*006c*/ 	.word	0x00000000
        /*0070*/ 	.short	0x0000
        /*0072*/ 	.short	0x0000
        /*0074*/ 	.byte	0x00, 0xf5, 0x21, 0x00


	//----- nvinfo : EIATTR_SPARSE_MMA_MASK
	.align		4
.L_69:
        /*0078*/ 	.byte	0x03, 0x50
        /*007a*/ 	.short	0x0000


	//----- nvinfo : EIATTR_MAXREG_COUNT
	.align		4
        /*007c*/ 	.byte	0x03, 0x1b
        /*007e*/ 	.short	0x00ff


	//----- nvinfo : EIATTR_MERCURY_ISA_VERSION
	.align		4
        /*0080*/ 	.byte	0x03, 0x5f
        /*0082*/ 	.short	0x0101


	//----- nvinfo : EIATTR_VRC_CTA_INIT_COUNT
	.align		4
        /*0084*/ 	.byte	0x02, 0x4a
	.zero		1
	.zero		1


	//----- nvinfo : EIATTR_EXIT_INSTR_OFFSETS
	.align		4
        /*0088*/ 	.byte	0x04, 0x1c
        /*008a*/ 	.short	(.L_71 - .L_70)


	//   ....[0]....
.L_70:
        /*008c*/ 	.word	0x000000d0


	//   ....[1]....
        /*0090*/ 	.word	0x000001f0


	//   ....[2]....
        /*0094*/ 	.word	0x00000370


	//----- nvinfo : EIATTR_CRS_STACK_SIZE
	.align		4
.L_71:
        /*0098*/ 	.byte	0x04, 0x1e
        /*009a*/ 	.short	(.L_73 - .L_72)
.L_72:
        /*009c*/ 	.word	0x00000000


	//----- nvinfo : EIATTR_CBANK_PARAM_SIZE
	.align		4
.L_73:
        /*00a0*/ 	.byte	0x03, 0x19
        /*00a2*/ 	.short	0x0028


	//----- nvinfo : EIATTR_PARAM_CBANK
	.align		4
        /*00a4*/ 	.byte	0x04, 0x0a
        /*00a6*/ 	.short	(.L_75 - .L_74)
	.align		4
.L_74:
        /*00a8*/ 	.word	index@(.nv.constant0._Z26nppiSqrt_16s_C1RSfs_kernelPKsiPsiiii)
        /*00ac*/ 	.short	0x0380
        /*00ae*/ 	.short	0x0028


	//----- nvinfo : EIATTR_SW_WAR
	.align		4
.L_75:
        /*00b0*/ 	.byte	0x04, 0x36
        /*00b2*/ 	.short	(.L_77 - .L_76)
.L_76:
        /*00b4*/ 	.word	0x00000008
.L_77:


//--------------------- .nv.info._Z26nppiSqrt_16u_C1RSfs_kernelPKtiPtiiii --------------------------
	.section	.nv.info._Z26nppiSqrt_16u_C1RSfs_kernelPKtiPtiiii,"",@"SHT_CUDA_INFO"
	.sectionflags	@""
	.align	4


	//----- nvinfo : EIATTR_CUDA_API_VERSION
	.align		4
        /*0000*/ 	.byte	0x04, 0x37
        /*0002*/ 	.short	(.L_79 - .L_78)
.L_78:
        /*0004*/ 	.word	0x00000082


	//----- nvinfo : EIATTR_KPARAM_INFO
	.align		4
.L_79:
        /*0008*/ 	.byte	0x04, 0x17
        /*000a*/ 	.short	(.L_81 - .L_80)
.L_80:
        /*000c*/ 	.word	0x00000000
        /*0010*/ 	.short	0x0006
        /*0012*/ 	.short	0x0024
        /*0014*/ 	.byte	0x00, 0xf0, 0x11, 0x00


	//----- nvinfo : EIATTR_KPARAM_INFO
	.align		4
.L_81:
        /*0018*/ 	.byte	0x04, 0x17
        /*001a*/ 	.short	(.L_83 - .L_82)
.L_82:
        /*001c*/ 	.word	0x00000000
        /*0020*/ 	.short	0x0005
        /*0022*/ 	.short	0x0020
        /*0024*/ 	.byte	0x00, 0xf0, 0x11, 0x00


	//----- nvinfo : EIATTR_KPARAM_INFO
	.align		4
.L_83:
        /*0028*/ 	.byte	0x04, 0x17
        /*002a*/ 	.short	(.L_85 - .L_84)
.L_84:
        /*002c*/ 	.word	0x00000000
        /*0030*/ 	.short	0x0004
        /*0032*/ 	.short	0x001c
        /*0034*/ 	.byte	0x00, 0xf0, 0x11, 0x00


	//----- nvinfo : EIATTR_KPARAM_INFO
	.align		4
.L_85:
        /*0038*/ 	.byte	0x04, 0x17
        /*003a*/ 	.short	(.L_87 - .L_86)
.L_86:
        /*003c*/ 	.word	0x00000000
        /*0040*/ 	.short	0x0003
        /*0042*/ 	.short	0x0018
        /*0044*/ 	.byte	0x00, 0xf0, 0x11, 0x00


	//----- nvinfo : EIATTR_KPARAM_INFO
	.align		4
.L_87:
        /*0048*/ 	.byte	0x04, 0x17
        /*004a*/ 	.short	(.L_89 - .L_88)
.L_88:
        /*004c*/ 	.word	0x00000000
        /*0050*/ 	.short	0x0002
        /*0052*/ 	.short	0x0010
        /*0054*/ 	.byte	0x00, 0xf5, 0x21, 0x00


	//----- nvinfo : EIATTR_KPARAM_INFO
	.align		4
.L_89:
        /*0058*/ 	.byte	0x04, 0x17
        /*005a*/ 	.short	(.L_91 - .L_90)
.L_90:
        /*005c*/ 	.word	0x00000000
        /*0060*/ 	.short	0x0001
        /*0062*/ 	.short	0x0008
        /*0064*/ 	.byte	0x00, 0xf0, 0x11, 0x00


	//----- nvinfo : EIATTR_KPARAM_INFO
	.align		4
.L_91:
        /*0068*/ 	.byte	0x04, 0x17
        /*006a*/ 	.short	(.L_93 - .L_92)
.L_92:
        /*006c*/ 	.word	0x00000000
        /*0070*/ 	.short	0x0000
        /*0072*/ 	.short	0x0000
        /*0074*/ 	.byte	0x00, 0xf5, 0x21, 0x00


	//----- nvinfo : EIATTR_SPARSE_MMA_MASK
	.align		4
.L_93:
        /*0078*/ 	.byte	0x03, 0x50
        /*007a*/ 	.short	0x0000


	//----- nvinfo : EIATTR_MAXREG_COUNT
	.align		4
        /*007c*/ 	.byte	0x03, 0x1b
        /*007e*/ 	.short	0x00ff


	//----- nvinfo : EIATTR_MERCURY_ISA_VERSION
	.align		4
        /*0080*/ 	.byte	0x03, 0x5f
        /*0082*/ 	.short	0x0101


	//----- nvinfo : EIATTR_VRC_CTA_INIT_COUNT
	.align		4
        /*0084*/ 	.byte	0x02, 0x4a
	.zero		1
	.zero		1


	//----- nvinfo : EIATTR_EXIT_INSTR_OFFSETS
	.align		4
        /*0088*/ 	.byte	0x04, 0x1c
        /*008a*/ 	.short	(.L_95 - .L_94)


	//   ....[0]....
.L_94:
        /*008c*/ 	.word	0x000000d0


	//   ....[1]....
        /*0090*/ 	.word	0x00000330


	//----- nvinfo : EIATTR_CRS_STACK_SIZE
	.align		4
.L_95:
        /*0094*/ 	.byte	0x04, 0x1e
        /*0096*/ 	.short	(.L_97 - .L_96)
.L_96:
        /*0098*/ 	.word	0x00000000


	//----- nvinfo : EIATTR_CBANK_PARAM_SIZE
	.align		4
.L_97:
        /*009c*/ 	.byte	0x03, 0x19
        /*009e*/ 	.short	0x0028


	//----- nvinfo : EIATTR_PARAM_CBANK
	.align		4
        /*00a0*/ 	.byte	0x04, 0x0a
        /*00a2*/ 	.short	(.L_99 - .L_98)
	.align		4
.L_98:
        /*00a4*/ 	.word	index@(.nv.constant0._Z26nppiSqrt_16u_C1RSfs_kernelPKtiPtiiii)
        /*00a8*/ 	.short	0x0380
        /*00aa*/ 	.short	0x0028


	//----- nvinfo : EIATTR_SW_WAR
	.align		4
.L_99:
        /*00ac*/ 	.byte	0x04, 0x36
        /*00ae*/ 	.short	(.L_101 - .L_100)
.L_100:
        /*00b0*/ 	.word	0x00000008
.L_101:


//--------------------- .nv.info._Z25nppiSqrt_8u_C1RSfs_kernelPKhiPhiiii --------------------------
	.section	.nv.info._Z25nppiSqrt_8u_C1RSfs_kernelPKhiPhiiii,"",@"SHT_CUDA_INFO"
	.sectionflags	@""
	.align	4


	//----- nvinfo : EIATTR_CUDA_API_VERSION
	.align		4
        /*0000*/ 	.byte	0x04, 0x37
        /*0002*/ 	.short	(.L_103 - .L_102)
.L_102:
        /*0004*/ 	.word	0x00000082


	//----- nvinfo : EIATTR_KPARAM_INFO
	.align		4
.L_103:
        /*0008*/ 	.byte	0x04, 0x17
        /*000a*/ 	.short	(.L_105 - .L_104)
.L_104:
        /*000c*/ 	.word	0x00000000
        /*0010*/ 	.short	0x0006
        /*0012*/ 	.short	0x0024
        /*0014*/ 	.byte	0x00, 0xf0, 0x11, 0x00


	//----- nvinfo : EIATTR_KPARAM_INFO
	.align		4
.L_105:
        /*0018*/ 	.byte	0x04, 0x17
        /*001a*/ 	.short	(.L_107 - .L_106)
.L_106:
        /*001c*/ 	.word	0x00000000
        /*0020*/ 	.short	0x0005
        /*0022*/ 	.short	0x0020
        /*0024*/ 	.byte	0x00, 0xf0, 0x11, 0x00


	//----- nvinfo : EIATTR_KPARAM_INFO
	.align		4
.L_107:
        /*0028*/ 	.byte	0x04, 0x17
        /*002a*/ 	.short	(.L_109 - .L_108)
.L_108:
        /*002c*/ 	.word	0x00000000
        /*0030*/ 	.short	0x0004
        /*0032*/ 	.short	0x001c
        /*0034*/ 	.byte	0x00, 0xf0, 0x11, 0x00


	//----- nvinfo : EIATTR_KPARAM_INFO
	.align		4
.L_109:
        /*0038*/ 	.byte	0x04, 0x17
        /*003a*/ 	.short	(.L_111 - .L_110)
.L_110:
        /*003c*/ 	.word	0x00000000
        /*0040*/ 	.short	0x0003
        /*0042*/ 	.short	0x0018
        /*0044*/ 	.byte	0x00, 0xf0, 0x11, 0x00


	//----- nvinfo : EIATTR_KPARAM_INFO
	.align		4
.L_111:
        /*0048*/ 	.byte	0x04, 0x17
        /*004a*/ 	.short	(.L_113 - .L_112)
.L_112:
        /*004c*/ 	.word	0x00000000
        /*0050*/ 	.short	0x0002
        /*0052*/ 	.short	0x0010
        /*0054*/ 	.byte	0x00, 0xf5, 0x21, 0x00


	//----- nvinfo : EIATTR_KPARAM_INFO
	.align		4
.L_113:
        /*0058*/ 	.byte	0x04, 0x17
        /*005a*/ 	.short	(.L_115 - .L_114)
.L_114:
        /*005c*/ 	.word	0x00000000
        /*0060*/ 	.short	0x0001
        /*0062*/ 	.short	0x0008
        /*0064*/ 	.byte	0x00, 0xf0, 0x11, 0x00


	//----- nvinfo : EIATTR_KPARAM_INFO
	.align		4
.L_115:
        /*0068*/ 	.byte	0x04, 0x17
        /*006a*/ 	.short	(.L_117 - .L_116)
.L_116:
        /*006c*/ 	.word	0x00000000
        /*0070*/ 	.short	0x0000
        /*0072*/ 	.short	0x0000
        /*0074*/ 	.byte	0x00, 0xf5, 0x21, 0x00


	//----- nvinfo : EIATTR_SPARSE_MMA_MASK
	.align		4
.L_117:
        /*0078*/ 	.byte	0x03, 0x50
        /*007a*/ 	.short	0x0000


	//----- nvinfo : EIATTR_MAXREG_COUNT
	.align		4
        /*007c*/ 	.byte	0x03, 0x1b
        /*007e*/ 	.short	0x00ff


	//----- nvinfo : EIATTR_MERCURY_ISA_VERSION
	.align		4
        /*0080*/ 	.byte	0x03, 0x5f
        /*0082*/ 	.short	0x0101


	//----- nvinfo : EIATTR_VRC_CTA_INIT_COUNT
	.align		4
        /*0084*/ 	.byte	0x02, 0x4a
	.zero		1
	.zero		1


	//----- nvinfo : EIATTR_EXIT_INSTR_OFFSETS
	.align		4
        /*0088*/ 	.byte	0x04, 0x1c
        /*008a*/ 	.short	(.L_119 - .L_118)


	//   ....[0]....
.L_118:
        /*008c*/ 	.word	0x000000d0


	//   ....[1]....
        /*0090*/ 	.word	0x00000340


	//----- nvinfo : EIATTR_CRS_STACK_SIZE
	.align		4
.L_119:
        /*0094*/ 	.byte	0x04, 0x1e
        /*0096*/ 	.short	(.L_121 - .L_120)
.L_120:
        /*0098*/ 	.word	0x00000000


	//----- nvinfo : EIATTR_CBANK_PARAM_SIZE
	.align		4
.L_121:
        /*009c*/ 	.byte	0x03, 0x19
        /*009e*/ 	.short	0x0028


	//----- nvinfo : EIATTR_PARAM_CBANK
	.align		4
        /*00a0*/ 	.byte	0x04, 0x0a
        /*00a2*/ 	.short	(.L_123 - .L_122)
	.align		4
.L_122:
        /*00a4*/ 	.word	index@(.nv.constant0._Z25nppiSqrt_8u_C1RSfs_kernelPKhiPhiiii)
        /*00a8*/ 	.short	0x0380
        /*00aa*/ 	.short	0x0028


	//----- nvinfo : EIATTR_SW_WAR
	.align		4
.L_123:
        /*00ac*/ 	.byte	0x04, 0x36
        /*00ae*/ 	.short	(.L_125 - .L_124)
.L_124:
        /*00b0*/ 	.word	0x00000008
.L_125:


//--------------------- .nv.callgraph             --------------------------
	.section	.nv.callgraph,"",@"SHT_CUDA_CALLGRAPH"
	.align	4
	.sectionentsize	8
	.align		4
        /*0000*/ 	.word	0x00000000
	.align		4
        /*0004*/ 	.word	0xffffffff
	.align		4
        /*0008*/ 	.word	0x00000000
	.align		4
        /*000c*/ 	.word	0xfffffffe
	.align		4
        /*0010*/ 	.word	0x00000000
	.align		4
        /*0014*/ 	.word	0xfffffffd
	.align		4
        /*0018*/ 	.word	0x00000000
	.align		4
        /*001c*/ 	.word	0xfffffffc


//--------------------- .text._Z23nppiSqrt_32f_C1R_kernelPKfiPfiii --------------------------
	.section	.text._Z23nppiSqrt_32f_C1R_kernelPKfiPfiii,"ax",@progbits
	.align	128
        .global         _Z23nppiSqrt_32f_C1R_kernelPKfiPfiii
        .type           _Z23nppiSqrt_32f_C1R_kernelPKfiPfiii,@function
        .size           _Z23nppiSqrt_32f_C1R_kernelPKfiPfiii,(.L_x_20 - _Z23nppiSqrt_32f_C1R_kernelPKfiPfiii)
        .other          _Z23nppiSqrt_32f_C1R_kernelPKfiPfiii,@"STO_CUDA_ENTRY STV_DEFAULT"
_Z23nppiSqrt_32f_C1R_kernelPKfiPfiii:
.text._Z23nppiSqrt_32f_C1R_kernelPKfiPfiii:
[----:B------:R-:W-:Y:S01]  /*0000*/  LDC R1, c[0x0][0x37c] ;  /* 0x0000df00ff017b82 */ /* 0x000fe20000000800 */
[----:B------:R-:W0:Y:S07]  /*0010*/  S2R R3, SR_TID.Y ;  /* 0x0000000000037919 */ /* 0x000e2e0000002200 */
[----:B------:R-:W1:Y:S01]  /*0020*/  LDC R7, c[0x0][0x360] ;  /* 0x0000d800ff077b82 */ /* 0x000e620000000800 */
[----:B------:R-:W2:Y:S01]  /*0030*/  LDCU UR6, c[0x0][0x3a0] ;  /* 0x00007400ff0677ac */ /* 0x000ea20008000800 */
[----:B------:R-:W1:Y:S01]  /*0040*/  S2R R2, SR_TID.X ;  /* 0x0000000000027919 */ /* 0x000e620000002100 */
[----:B------:R-:W3:Y:S05]  /*0050*/  LDCU UR7, c[0x0][0x39c] ;  /* 0x00007380ff0777ac */ /* 0x000eea0008000800 */
[----:B------:R-:W0:Y:S08]  /*0060*/  S2UR UR5, SR_CTAID.Y ;  /* 0x00000000000579c3 */ /* 0x000e300000002600 */
[----:B------:R-:W0:Y:S08]  /*0070*/  LDC R0, c[0x0][0x364] ;  /* 0x0000d900ff007b82 */ /* 0x000e300000000800 */
[----:B------:R-:W1:Y:S01]  /*0080*/  S2UR UR4, SR_CTAID.X ;  /* 0x00000000000479c3 */ /* 0x000e620000002500 */
[----:B0-----:R-:W-:-:S05]  /*0090*/  IMAD R0, R0, UR5, R3 ;  /* 0x0000000500007c24 */ /* 0x001fca000f8e0203 */
[----:B--2---:R-:W-:Y:S01]  /*00a0*/  ISETP.GE.AND P0, PT, R0, UR6, PT ;  /* 0x0000000600007c0c */ /* 0x004fe2000bf06270 */
[----:B-1----:R-:W-:-:S05]  /*00b0*/  IMAD R7, R7, UR4, R2 ;  /* 0x0000000407077c24 */ /* 0x002fca000f8e0202 */
[----:B---3--:R-:W-:-:S13]  /*00c0*/  ISETP.GE.OR P0, PT, R7, UR7, P0 ;  /* 0x0000000707007c0c */ /* 0x008fda0008706670 */
[----:B------:R-:W-:Y:S05]  /*00d0*/  @P0 EXIT ;  /* 0x000000000000094d */ /* 0x000fea0003800000 */
[----:B------:R-:W0:Y:S01]  /*00e0*/  LDCU UR4, c[0x0][0x388] ;  /* 0x00007100ff0477ac */ /* 0x000e220008000800 */
[----:B------:R-:W1:Y:S01]  /*00f0*/  LDCU.64 UR6, c[0x0][0x380] ;  /* 0x00007000ff0677ac */ /* 0x000e620008000a00 */
[----:B------:R-:W2:Y:S01]  /*0100*/  LDCU.64 UR8, c[0x0][0x390] ;  /* 0x00007200ff0877ac */ /* 0x000ea20008000a00 */
[----:B0-----:R-:W-:Y:S01]  /*0110*/  IMAD R2, R0, UR4, RZ ;  /* 0x0000000400027c24 */ /* 0x001fe2000f8e02ff */
[----:B------:R-:W0:Y:S04]  /*0120*/  LDCU.64 UR4, c[0x0][0x358] ;  /* 0x00006b00ff0477ac */ /* 0x000e280008000a00 */
[C---:B-1----:R-:W-:Y:S01]  /*0130*/  IADD3 R4, P0, PT, R2.reuse, UR6, RZ ;  /* 0x0000000602047c10 */ /* 0x042fe2000ff1e0ff */
[----:B------:R-:W1:Y:S03]  /*0140*/  LDCU UR6, c[0x0][0x398] ;  /* 0x00007300ff0677ac */ /* 0x000e660008000800 */
[----:B------:R-:W-:-:S03]  /*0150*/  LEA.HI.X.SX32 R5, R2, UR7, 0x1, P0 ;  /* 0x0000000702057c11 */ /* 0x000fc600080f0eff */
[----:B------:R-:W-:-:S06]  /*0160*/  IMAD.WIDE R4, R7, 0x4, R4 ;  /* 0x0000000407047825 */ /* 0x000fcc00078e0204 */
[----:B0-----:R-:W3:Y:S01]  /*0170*/  LDG.E R4, desc[UR4][R4.64] ;  /* 0x0000000404047981 */ /* 0x001ee2000c1e1900 */
[----:B-1----:R-:W-:-:S05]  /*0180*/  IMAD R0, R0, UR6, RZ ;  /* 0x0000000600007c24 */ /* 0x002fca000f8e02ff */
[----:B--2---:R-:W-:-:S04]  /*0190*/  IADD3 R2, P1, PT, R0, UR8, RZ ;  /* 0x0000000800027c10 */ /* 0x004fc8000ff3e0ff */
[----:B------:R-:W-:-:S03]  /*01a0*/  LEA.HI.X.SX32 R3, R0, UR9, 0x1, P1 ;  /* 0x0000000900037c11 */ /* 0x000fc600088f0eff */
[----:B------:R-:W-:Y:S01]  /*01b0*/  IMAD.WIDE R2, R7, 0x4, R2 ;  /* 0x0000000407027825 */ /* 0x000fe200078e0202 */
[----:B---3--:R-:W-:-:S13]  /*01c0*/  FSETP.GEU.AND P0, PT, R4, RZ, PT ;  /* 0x000000ff0400720b */ /* 0x008fda0003f0e000 */
[----:B------:R0:W-:Y:S01]  /*01d0*/  @!P0 STG.E desc[UR4][R2.64], RZ ;  /* 0x000000ff02008986 */ /* 0x0001e2000c101904 */
[----:B------:R-:W-:Y:S05]  /*01e0*/  @!P0 EXIT ;  /* 0x000000000000894d */ /* 0x000fea0003800000 */
[----:B------:R-:W-:Y:S01]  /*01f0*/  IADD3 R0, PT, PT, R4, -0xd000000, RZ ;  /* 0xf300000004007810 */ /* 0x000fe20007ffe0ff */
[----:B------:R1:W2:Y:S01]  /*0200*/  MUFU.RSQ R5, R4 ;  /* 0x0000000400057308 */ /* 0x0002a20000001400 */
[----:B------:R-:W-:Y:S02]  /*0210*/  BSSY.RECONVERGENT B0, `(.L_x_0) ;  /* 0x000000b000007945 */ /* 0x000fe40003800200 */
[----:B------:R-:W-:-:S13]  /*0220*/  ISETP.GT.U32.AND P0, PT, R0, 0x727fffff, PT ;  /* 0x727fffff0000780c */ /* 0x000fda0003f04070 */
[----:B-1----:R-:W-:Y:S05]  /*0230*/  @!P0 BRA `(.L_x_1) ;  /* 0x0000000000108947 */ /* 0x002fea0003800000 */
[----:B------:R-:W-:-:S07]  /*0240*/  MOV R9, 0x260 ;  /* 0x0000026000097802 */ /* 0x000fce0000000f00 */
[----:B0-2---:R-:W-:Y:S05]  /*0250*/  CALL.REL.NOINC `($__internal_0_$__cuda_sm20_sqrt_rn_f32_slowpath) ;  /* 0x0000000000247944 */ /* 0x005fea0003c00000 */
[----:B------:R-:W-:Y:S01]  /*0260*/  MOV R5, R0 ;  /* 0x0000000000057202 */ /* 0x000fe20000000f00 */
[----:B------:R-:W-:Y:S06]  /*0270*/  BRA `(.L_x_2) ;  /* 0x0000000000107947 */ /* 0x000fec0003800000 */
.L_x_1:
[----:B--2---:R-:W-:Y:S01]  /*0280*/  FMUL.FTZ R7, R4, R5 ;  /* 0x0000000504077220 */ /* 0x004fe20000410000 */
[----:B------:R-:W-:-:S03]  /*0290*/  FMUL.FTZ R5, R5, 0.5 ;  /* 0x3f00000005057820 */ /* 0x000fc60000410000 */
[----:B------:R-:W-:-:S04]  /*02a0*/  FFMA R4, -R7, R7, R4 ;  /* 0x0000000707047223 */ /* 0x000fc80000000104 */
[----:B------:R-:W-:-:S07]  /*02b0*/  FFMA R5, R4, R5, R7 ;  /* 0x0000000504057223 */ /* 0x000fce0000000007 */
.L_x_2:
[----:B------:R-:W-:Y:S05]  /*02c0*/  BSYNC.RECONVERGENT B0 ;  /* 0x0000000000007941 */ /* 0x000fea0003800200 */
.L_x_0:
[----:B------:R-:W-:Y:S01]  /*02d0*/  STG.E desc[UR4][R2.64], R5 ;  /* 0x0000000502007986 */ /* 0x000fe2000c101904 */
[----:B------:R-:W-:Y:S05]  /*02e0*/  EXIT ;  /* 0x000000000000794d */ /* 0x000fea0003800000 */
        .weak           $__internal_0_$__cuda_sm20_sqrt_rn_f32_slowpath
        .type           $__internal_0_$__cuda_sm20_sqrt_rn_f32_slowpath,@function
        .size           $__internal_0_$__cuda_sm20_sqrt_rn_f32_slowpath,(.L_x_20 - $__internal_0_$__cuda_sm20_sqrt_rn_f32_slowpath)
$__internal_0_$__cuda_sm20_sqrt_rn_f32_slowpath:
[----:B------:R-:W-:-:S13]  /*02f0*/  LOP3.LUT P0, RZ, R4, 0x7fffffff, RZ, 0xc0, !PT ;  /* 0x7fffffff04ff7812 */ /* 0x000fda000780c0ff */
[----:B------:R-:W-:Y:S05]  /*0300*/  @!P0 BRA `(.L_x_3) ;  /* 0x0000000000448947 */ /* 0x000fea0003800000 */
[----:B------:R-:W-:Y:S02]  /*0310*/  FSETP.GEU.FTZ.AND P0, PT, R4, RZ, PT ;  /* 0x000000ff0400720b */ /* 0x000fe40003f1e000 */
[----:B------:R-:W-:-:S11]  /*0320*/  MOV R0, R4 ;  /* 0x0000000400007202 */ /* 0x000fd60000000f00 */
[----:B------:R-:W-:Y:S01]  /*0330*/  @!P0 MOV R4, 0x7fffffff ;  /* 0x7fffffff00048802 */ /* 0x000fe20000000f00 */
[----:B------:R-:W-:Y:S06]  /*0340*/  @!P0 BRA `(.L_x_3) ;  /* 0x0000000000348947 */ /* 0x000fec0003800000 */
[----:B------:R-:W-:-:S13]  /*0350*/  FSETP.GTU.FTZ.AND P0, PT, |R0|, +INF , PT ;  /* 0x7f8000000000780b */ /* 0x000fda0003f1c200 */
[----:B------:R-:W-:Y:S01]  /*0360*/  @P0 FADD.FTZ R4, R0, 1 ;  /* 0x3f80000000040421 */ /* 0x000fe20000010000 */
[----:B------:R-:W-:Y:S06]  /*0370*/  @P0 BRA `(.L_x_3) ;  /* 0x0000000000280947 */ /* 0x000fec0003800000 */
[----:B------:R-:W-:-:S13]  /*0380*/  FSETP.NEU.FTZ.AND P0, PT, |R0|, +INF , PT ;  /* 0x7f8000000000780b */ /* 0x000fda0003f1d200 */
[----:B------:R-:W-:-:S04]  /*0390*/  @P0 FFMA R5, R0, 1.84467440737095516160e+19, RZ ;  /* 0x5f80000000050823 */ /* 0x000fc800000000ff */
[----:B------:R-:W0:Y:S02]  /*03a0*/  @P0 MUFU.RSQ R4, R5 ;  /* 0x0000000500040308 */ /* 0x000e240000001400 */
[----:B0-----:R-:W-:Y:S01]  /*03b0*/  @P0 FMUL.FTZ R6, R5, R4 ;  /* 0x0000000405060220 */ /* 0x001fe20000410000 */
[----:B------:R-:W-:Y:S01]  /*03c0*/  @P0 FMUL.FTZ R8, R4, 0.5 ;  /* 0x3f00000004080820 */ /* 0x000fe20000410000 */
[----:B------:R-:W-:Y:S02]  /*03d0*/  @!P0 MOV R4, R0 ;  /* 0x0000000000048202 */ /* 0x000fe40000000f00 */
[----:B------:R-:W-:-:S04]  /*03e0*/  @P0 FADD.FTZ R7, -R6, -RZ ;  /* 0x800000ff06070221 */ /* 0x000fc80000010100 */
[----:B------:R-:W-:-:S04]  /*03f0*/  @P0 FFMA R7, R6, R7, R5 ;  /* 0x0000000706070223 */ /* 0x000fc80000000005 */
[----:B------:R-:W-:-:S04]  /*0400*/  @P0 FFMA R7, R7, R8, R6 ;  /* 0x0000000807070223 */ /* 0x000fc80000000006 */
[----:B------:R-:W-:-:S07]  /*0410*/  @P0 FMUL.FTZ R4, R7, 2.3283064365386962891e-10 ;  /* 0x2f80000007040820 */ /* 0x000fce0000410000 */
.L_x_3:
[----:B------:R-:W-:Y:S01]  /*0420*/  HFMA2 R5, -RZ, RZ, 0, 0 ;  /* 0x00000000ff057431 */ /* 0x000fe200000001ff */
[----:B------:R-:W-:Y:S02]  /*0430*/  MOV R0, R4 ;  /* 0x0000000400007202 */ /* 0x000fe40000000f00 */
[----:B------:R-:W-:-:S04]  /*0440*/  MOV R4, R9 ;  /* 0x0000000900047202 */ /* 0x000fc80000000f00 */
[----:B------:R-:W-:Y:S05]  /*0450*/  RET.REL.NODEC R4 `(_Z23nppiSqrt_32f_C1R_kernelPKfiPfiii) ;  /* 0xfffffff804e87950 */ /* 0x000fea0003c3ffff */
.L_x_4:
[----:B------:R-:W-:-:S00]  /*0460*/  BRA `(.L_x_4) ;  /* 0xfffffffc00fc7947 */ /* 0x000fc0000383ffff */
[----:B------:R-:W-:-:S00]  /*0470*/  NOP ;  /* 0x0000000000007918 */ /* 0x000fc00000000000 */
        /* <DEDUP_REMOVED lines=8> */
.L_x_20:


//--------------------- .text._Z26nppiSqrt_16s_C1RSfs_kernelPKsiPsiiii --------------------------
	.section	.text._Z26nppiSqrt_16s_C1RSfs_kernelPKsiPsiiii,"ax",@progbits
	.align	128
        .global         _Z26nppiSqrt_16s_C1RSfs_kernelPKsiPsiiii
        .type           _Z26nppiSqrt_16s_C1RSfs_kernelPKsiPsiiii,@function
        .size           _Z26nppiSqrt_16s_C1RSfs_kernelPKsiPsiiii,(.L_x_21 - _Z26nppiSqrt_16s_C1RSfs_kernelPKsiPsiiii)
        .other          _Z26nppiSqrt_16s_C1RSfs_kernelPKsiPsiiii,@"STO_CUDA_ENTRY STV_DEFAULT"
_Z26nppiSqrt_16s_C1RSfs_kernelPKsiPsiiii:
.text._Z26nppiSqrt_16s_C1RSfs_kernelPKsiPsiiii:
        /* <DEDUP_REMOVED lines=18> */
[----:B------:R-:W0:Y:S04]  /*0120*/  LDCU UR4, c[0x0][0x398] ;  /* 0x00007300ff0477ac */ /* 0x000e280008000800 */
[----:B-1----:R-:W-:-:S04]  /*0130*/  IADD3 R4, P0, PT, R2, UR8, RZ ;  /* 0x0000000802047c10 */ /* 0x002fc8000ff1e0ff */
[----:B------:R-:W-:Y:S01]  /*0140*/  LEA.HI.X.SX32 R5, R2, UR9, 0x1, P0 ;  /* 0x0000000902057c11 */ /* 0x000fe200080f0eff */
[----:B------:R-:W1:Y:S02]  /*0150*/  LDCU.64 UR8, c[0x0][0x390] ;  /* 0x00007200ff0877ac */ /* 0x000e640008000a00 */
[----:B------:R-:W-:-:S06]  /*0160*/  IMAD.WIDE R4, R7, 0x2, R4 ;  /* 0x0000000207047825 */ /* 0x000fcc00078e0204 */
[----:B--2---:R-:W2:Y:S01]  /*0170*/  LDG.E.U16 R4, desc[UR6][R4.64] ;  /* 0x0000000604047981 */ /* 0x004ea2000c1e1500 */
[----:B0-----:R-:W-:-:S05]  /*0180*/  IMAD R0, R0, UR4, RZ ;  /* 0x0000000400007c24 */ /* 0x001fca000f8e02ff */
[----:B-1----:R-:W-:Y:S02]  /*0190*/  IADD3 R2, P1, PT, R0, UR8, RZ ;  /* 0x0000000800027c10 */ /* 0x002fe4000ff3e0ff */
[----:B--2---:R-:W-:-:S04]  /*01a0*/  PRMT R3, R4, 0x9910, RZ ;  /* 0x0000991004037816 */ /* 0x004fc800000000ff */
[----:B------:R-:W-:Y:S02]  /*01b0*/  ISETP.GT.AND P0, PT, R3, -0x1, PT ;  /* 0xffffffff0300780c */ /* 0x000fe40003f04270 */
[----:B------:R-:W-:-:S03]  /*01c0*/  LEA.HI.X.SX32 R3, R0, UR9, 0x1, P1 ;  /* 0x0000000900037c11 */ /* 0x000fc600088f0eff */
[----:B------:R-:W-:-:S08]  /*01d0*/  IMAD.WIDE R2, R7, 0x2, R2 ;  /* 0x0000000207027825 */ /* 0x000fd000078e0202 */
[----:B------:R0:W-:Y:S01]  /*01e0*/  @!P0 STG.E.U16 desc[UR6][R2.64], RZ ;  /* 0x000000ff02008986 */ /* 0x0001e2000c101506 */
[----:B------:R-:W-:Y:S05]  /*01f0*/  @!P0 EXIT ;  /* 0x000000000000894d */ /* 0x000fea0003800000 */
[----:B------:R-:W1:Y:S01]  /*0200*/  I2F.U16 R0, R4 ;  /* 0x0000000400007306 */ /* 0x000e620000101000 */
[----:B------:R-:W-:Y:S01]  /*0210*/  BSSY.RECONVERGENT B0, `(.L_x_5) ;  /* 0x000000c000007945 */ /* 0x000fe20003800200 */
[----:B-1----:R-:W-:-:S06]  /*0220*/  IADD3 R6, PT, PT, R0, -0xd000000, RZ ;  /* 0xf300000000067810 */ /* 0x002fcc0007ffe0ff */
[----:B------:R1:W2:Y:S01]  /*0230*/  MUFU.RSQ R5, R0 ;  /* 0x0000000000057308 */ /* 0x0002a20000001400 */
[----:B------:R-:W-:-:S13]  /*0240*/  ISETP.GT.U32.AND P0, PT, R6, 0x727fffff, PT ;  /* 0x727fffff0600780c */ /* 0x000fda0003f04070 */
[----:B-1----:R-:W-:Y:S05]  /*0250*/  @!P0 BRA `(.L_x_6) ;  /* 0x00000000000c8947 */ /* 0x002fea0003800000 */
[----:B------:R-:W-:-:S07]  /*0260*/  MOV R9, 0x280 ;  /* 0x0000028000097802 */ /* 0x000fce0000000f00 */
[----:B0-2---:R-:W-:Y:S05]  /*0270*/  CALL.REL.NOINC `($__internal_1_$__cuda_sm20_sqrt_rn_f32_slowpath) ;  /* 0x0000000000407944 */ /* 0x005fea0003c00000 */
[----:B------:R-:W-:Y:S05]  /*0280*/  BRA `(.L_x_7) ;  /* 0x0000000000107947 */ /* 0x000fea0003800000 */
.L_x_6:
[----:B--2---:R-:W-:Y:S01]  /*0290*/  FMUL.FTZ R7, R0, R5 ;  /* 0x0000000500077220 */ /* 0x004fe20000410000 */
[----:B------:R-:W-:-:S03]  /*02a0*/  FMUL.FTZ R5, R5, 0.5 ;  /* 0x3f00000005057820 */ /* 0x000fc60000410000 */
[----:B------:R-:W-:-:S04]  /*02b0*/  FFMA R0, -R7, R7, R0 ;  /* 0x0000000707007223 */ /* 0x000fc80000000100 */
[----:B------:R-:W-:-:S07]  /*02c0*/  FFMA R0, R0, R5, R7 ;  /* 0x0000000500007223 */ /* 0x000fce0000000007 */
.L_x_7:
[----:B------:R-:W-:Y:S05]  /*02d0*/  BSYNC.RECONVERGENT B0 ;  /* 0x0000000000007941 */ /* 0x000fea0003800200 */
.L_x_5:
[----:B------:R-:W1:Y:S01]  /*02e0*/  LDCU UR4, c[0x0][0x3a4] ;  /* 0x00007480ff0477ac */ /* 0x000e620008000800 */
[----:B------:R-:W-:Y:S02]  /*02f0*/  UMOV UR5, 0x1 ;  /* 0x0000000100057882 */ /* 0x000fe40000000000 */
[----:B-1----:R-:W-:-:S06]  /*0300*/  USHF.L.U32 UR4, UR5, UR4, URZ ;  /* 0x0000000405047299 */ /* 0x002fcc00080006ff */
[----:B------:R-:W-:-:S05]  /*0310*/  I2FP.F32.S32 R5, UR4 ;  /* 0x0000000400057c45 */ /* 0x000fca0008201400 */
[----:B------:R-:W-:-:S06]  /*0320*/  FFMA R0, R5, R0, 0.5 ;  /* 0x3f00000005007423 */ /* 0x000fcc0000000000 */
[----:B------:R-:W1:Y:S02]  /*0330*/  F2I.TRUNC.NTZ R0, R0 ;  /* 0x0000000000007305 */ /* 0x000e64000020f100 */
[----:B-1----:R-:W-:-:S04]  /*0340*/  VIMNMX R4, PT, PT, R0, 0x7fff, PT ;  /* 0x00007fff00047848 */ /* 0x002fc80003fe0100 */
[----:B------:R-:W-:-:S05]  /*0350*/  VIMNMX R5, PT, PT, R4, -0x8000, !PT ;  /* 0xffff800004057848 */ /* 0x000fca0007fe0100 */
[----:B------:R-:W-:Y:S01]  /*0360*/  STG.E.U16 desc[UR6][R2.64], R5 ;  /* 0x0000000502007986 */ /* 0x000fe2000c101506 */
[----:B------:R-:W-:Y:S05]  /*0370*/  EXIT ;  /* 0x000000000000794d */ /* 0x000fea0003800000 */
        .weak           $__internal_1_$__cuda_sm20_sqrt_rn_f32_slowpath
        .type           $__internal_1_$__cuda_sm20_sqrt_rn_f32_slowpath,@function
        .size           $__internal_1_$__cuda_sm20_sqrt_rn_f32_slowpath,(.L_x_21 - $__internal_1_$__cuda_sm20_sqrt_rn_f32_slowpath)
$__internal_1_$__cuda_sm20_sqrt_rn_f32_slowpath:
[----:B------:R-:W-:-:S13]  /*0380*/  LOP3.LUT P0, RZ, R0, 0x7fffffff, RZ, 0xc0, !PT ;  /* 0x7fffffff00ff7812 */ /* 0x000fda000780c0ff */
[----:B------:R-:W-:Y:S01]  /*0390*/  @!P0 MOV R4, R0 ;  /* 0x0000000000048202 */ /* 0x000fe20000000f00 */
[----:B------:R-:W-:Y:S06]  /*03a0*/  @!P0 BRA `(.L_x_8) ;  /* 0x0000000000408947 */ /* 0x000fec0003800000 */
[----:B------:R-:W-:-:S13]  /*03b0*/  FSETP.GEU.FTZ.AND P0, PT, R0, RZ, PT ;  /* 0x000000ff0000720b */ /* 0x000fda0003f1e000 */
[----:B------:R-:W-:Y:S01]  /*03c0*/  @!P0 IMAD.MOV.U32 R4, RZ, RZ, 0x7fffffff ;  /* 0x7fffffffff048424 */ /* 0x000fe200078e00ff */
        /* <DEDUP_REMOVED lines=14> */
.L_x_8:
[----:B------:R-:W-:Y:S02]  /*04b0*/  HFMA2 R5, -RZ, RZ, 0, 0 ;  /* 0x00000000ff057431 */ /* 0x000fe400000001ff */
[----:B------:R-:W-:Y:S01]  /*04c0*/  IMAD.MOV.U32 R0, RZ, RZ, R4 ;  /* 0x000000ffff007224 */ /* 0x000fe200078e0004 */
[----:B------:R-:W-:-:S04]  /*04d0*/  MOV R4, R9 ;  /* 0x0000000900047202 */ /* 0x000fc80000000f00 */
[----:B------:R-:W-:Y:S05]  /*04e0*/  RET.REL.NODEC R4 `(_Z26nppiSqrt_16s_C1RSfs_kernelPKsiPsiiii) ;  /* 0xfffffff804c47950 */ /* 0x000fea0003c3ffff */
.L_x_9:
        /* <DEDUP_REMOVED lines=9> */
.L_x_21:


//--------------------- .text._Z26nppiSqrt_16u_C1RSfs_kernelPKtiPtiiii --------------------------
	.section	.text._Z26nppiSqrt_16u_C1RSfs_kernelPKtiPtiiii,"ax",@progbits
	.align	128
        .global         _Z26nppiSqrt_16u_C1RSfs_kernelPKtiPtiiii
        .type           _Z26nppiSqrt_16u_C1RSfs_kernelPKtiPtiiii,@function
        .size           _Z26nppiSqrt_16u_C1RSfs_kernelPKtiPtiiii,(.L_x_22 - _Z26nppiSqrt_16u_C1RSfs_kernelPKtiPtiiii)
        .other          _Z26nppiSqrt_16u_C1RSfs_kernelPKtiPtiiii,@"STO_CUDA_ENTRY STV_DEFAULT"
_Z26nppiSqrt_16u_C1RSfs_kernelPKtiPtiiii:
.text._Z26nppiSqrt_16u_C1RSfs_kernelPKtiPtiiii:
        /* <DEDUP_REMOVED lines=24> */
[----:B0-----:R-:W-:Y:S01]  /*0180*/  IMAD R0, R0, UR4, RZ ;  /* 0x0000000400007c24 */ /* 0x001fe2000f8e02ff */
[----:B------:R-:W-:Y:S04]  /*0190*/  BSSY.RECONVERGENT B0, `(.L_x_10) ;  /* 0x0000011000007945 */ /* 0x000fe80003800200 */
[----:B-1----:R-:W-:-:S04]  /*01a0*/  IADD3 R2, P0, PT, R0, UR8, RZ ;  /* 0x0000000800027c10 */ /* 0x002fc8000ff1e0ff */
[----:B------:R-:W-:-:S03]  /*01b0*/  LEA.HI.X.SX32 R3, R0, UR9, 0x1, P0 ;  /* 0x0000000900037c11 */ /* 0x000fc600080f0eff */
[----:B------:R-:W-:Y:S01]  /*01c0*/  IMAD.WIDE R2, R7, 0x2, R2 ;  /* 0x0000000207027825 */ /* 0x000fe200078e0202 */
[----:B--2---:R-:W-:-:S04]  /*01d0*/  I2FP.F32.U32 R6, R4 ;  /* 0x0000000400067245 */ /* 0x004fc80000201000 */
[----:B------:R-:W-:Y:S01]  /*01e0*/  IADD3 R8, PT, PT, R6, -0xd000000, RZ ;  /* 0xf300000006087810 */ /* 0x000fe20007ffe0ff */
[----:B------:R0:W1:Y:S03]  /*01f0*/  MUFU.RSQ R9, R6 ;  /* 0x0000000600097308 */ /* 0x0000660000001400 */
[----:B------:R-:W-:-:S13]  /*0200*/  ISETP.GT.U32.AND P0, PT, R8, 0x727fffff, PT ;  /* 0x727fffff0800780c */ /* 0x000fda0003f04070 */
[----:B0-----:R-:W-:Y:S05]  /*0210*/  @!P0 BRA `(.L_x_11) ;  /* 0x0000000000108947 */ /* 0x001fea0003800000 */
[----:B-1----:R-:W-:-:S07]  /*0220*/  MOV R9, 0x240 ;  /* 0x0000024000097802 */ /* 0x002fce0000000f00 */
[----:B------:R-:W-:Y:S05]  /*0230*/  CALL.REL.NOINC `($__internal_2_$__cuda_sm20_sqrt_rn_f32_slowpath) ;  /* 0x0000000000407944 */ /* 0x000fea0003c00000 */
[----:B------:R-:W-:Y:S01]  /*0240*/  MOV R0, R6 ;  /* 0x0000000600007202 */ /* 0x000fe20000000f00 */
[----:B------:R-:W-:Y:S06]  /*0250*/  BRA `(.L_x_12) ;  /* 0x0000000000107947 */ /* 0x000fec0003800000 */
.L_x_11:
[----:B-1----:R-:W-:Y:S01]  /*0260*/  FMUL.FTZ R5, R6, R9 ;  /* 0x0000000906057220 */ /* 0x002fe20000410000 */
[----:B------:R-:W-:-:S03]  /*0270*/  FMUL.FTZ R9, R9, 0.5 ;  /* 0x3f00000009097820 */ /* 0x000fc60000410000 */
[----:B------:R-:W-:-:S04]  /*0280*/  FFMA R0, -R5, R5, R6 ;  /* 0x0000000505007223 */ /* 0x000fc80000000106 */
[----:B------:R-:W-:-:S07]  /*0290*/  FFMA R0, R0, R9, R5 ;  /* 0x0000000900007223 */ /* 0x000fce0000000005 */
.L_x_12:
[----:B------:R-:W-:Y:S05]  /*02a0*/  BSYNC.RECONVERGENT B0 ;  /* 0x0000000000007941 */ /* 0x000fea0003800200 */
.L_x_10:
[----:B------:R-:W0:Y:S01]  /*02b0*/  LDCU UR4, c[0x0][0x3a4] ;  /* 0x00007480ff0477ac */ /* 0x000e220008000800 */
[----:B------:R-:W-:Y:S02]  /*02c0*/  UMOV UR5, 0x1 ;  /* 0x0000000100057882 */ /* 0x000fe40000000000 */
[----:B0-----:R-:W-:-:S06]  /*02d0*/  USHF.L.U32 UR4, UR5, UR4, URZ ;  /* 0x0000000405047299 */ /* 0x001fcc00080006ff */
[----:B------:R-:W-:-:S05]  /*02e0*/  I2FP.F32.S32 R5, UR4 ;  /* 0x0000000400057c45 */ /* 0x000fca0008201400 */
[----:B------:R-:W-:-:S06]  /*02f0*/  FFMA R0, R5, R0, 0.5 ;  /* 0x3f00000005007423 */ /* 0x000fcc0000000000 */
[----:B------:R-:W0:Y:S02]  /*0300*/  F2I.TRUNC.NTZ R0, R0 ;  /* 0x0000000000007305 */ /* 0x000e24000020f100 */
[----:B0-----:R-:W-:-:S05]  /*0310*/  VIMNMX R5, PT, PT, R0, 0xffff, PT ;  /* 0x0000ffff00057848 */ /* 0x001fca0003fe0100 */
[----:B------:R-:W-:Y:S01]  /*0320*/  STG.E.U16 desc[UR6][R2.64], R5 ;  /* 0x0000000502007986 */ /* 0x000fe2000c101506 */
[----:B------:R-:W-:Y:S05]  /*0330*/  EXIT ;  /* 0x000000000000794d */ /* 0x000fea0003800000 */
        .weak           $__internal_2_$__cuda_sm20_sqrt_rn_f32_slowpath
        .type           $__internal_2_$__cuda_sm20_sqrt_rn_f32_slowpath,@function
        .size           $__internal_2_$__cuda_sm20_sqrt_rn_f32_slowpath,(.L_x_22 - $__internal_2_$__cuda_sm20_sqrt_rn_f32_slowpath)
$__internal_2_$__cuda_sm20_sqrt_rn_f32_slowpath:
        /* <DEDUP_REMOVED lines=13> */
[----:B------:R-:W-:-:S03]  /*0410*/  @P0 FMUL.FTZ R5, R5, 0.5 ;  /* 0x3f00000005050820 */ /* 0x000fc60000410000 */
[----:B------:R-:W-:-:S04]  /*0420*/  @P0 FADD.FTZ R6, -R7, -RZ ;  /* 0x800000ff07060221 */ /* 0x000fc80000010100 */
[----:B------:R-:W-:Y:S01]  /*0430*/  @P0 FFMA R8, R7, R6, R4 ;  /* 0x0000000607080223 */ /* 0x000fe20000000004 */
[----:B------:R-:W-:-:S03]  /*0440*/  @!P0 MOV R6, R0 ;  /* 0x0000000000068202 */ /* 0x000fc60000000f00 */
[----:B------:R-:W-:-:S04]  /*0450*/  @P0 FFMA R5, R8, R5, R7 ;  /* 0x0000000508050223 */ /* 0x000fc80000000007 */
[----:B------:R-:W-:-:S07]  /*0460*/  @P0 FMUL.FTZ R6, R5, 2.3283064365386962891e-10 ;  /* 0x2f80000005060820 */ /* 0x000fce0000410000 */
.L_x_13:
[----:B------:R-:W-:Y:S01]  /*0470*/  HFMA2 R5, -RZ, RZ, 0, 0 ;  /* 0x00000000ff057431 */ /* 0x000fe200000001ff */
[----:B------:R-:W-:-:S04]  /*0480*/  MOV R4, R9 ;  /* 0x0000000900047202 */ /* 0x000fc80000000f00 */
[----:B------:R-:W-:Y:S05]  /*0490*/  RET.REL.NODEC R4 `(_Z26nppiSqrt_16u_C1RSfs_kernelPKtiPtiiii) ;  /* 0xfffffff804d87950 */ /* 0x000fea0003c3ffff */
.L_x_14:
        /* <DEDUP_REMOVED lines=14> */
.L_x_22:


//--------------------- .text._Z25nppiSqrt_8u_C1RSfs_kernelPKhiPhiiii --------------------------
	.section	.text._Z25nppiSqrt_8u_C1RSfs_kernelPKhiPhiiii,"ax",@progbits
	.align	128
        .global         _Z25nppiSqrt_8u_C1RSfs_kernelPKhiPhiiii
        .type           _Z25nppiSqrt_8u_C1RSfs_kernelPKhiPhiiii,@function
        .size           _Z25nppiSqrt_8u_C1RSfs_kernelPKhiPhiiii,(.L_x_23 - _Z25nppiSqrt_8u_C1RSfs_kernelPKhiPhiiii)
        .other          _Z25nppiSqrt_8u_C1RSfs_kernelPKhiPhiiii,@"STO_CUDA_ENTRY STV_DEFAULT"
_Z25nppiSqrt_8u_C1RSfs_kernelPKhiPhiiii:
.text._Z25nppiSqrt_8u_C1RSfs_kernelPKhiPhiiii:
        /* <DEDUP_REMOVED lines=15> */
[--C-:B------:R-:W-:Y:S01]  /*00f0*/  SHF.R.S32.HI R8, RZ, 0x1f, R2.reuse ;  /* 0x0000001fff087819 */ /* 0x100fe20000011402 */
[----:B------:R-:W1:Y:S01]  /*0100*/  LDCU.64 UR8, c[0x0][0x380] ;  /* 0x00007000ff0877ac */ /* 0x000e620008000a00 */
[----:B------:R-:W2:Y:S01]  /*0110*/  LDCU.64 UR6, c[0x0][0x358] ;  /* 0x00006b00ff0677ac */ /* 0x000ea20008000a00 */
[----:B0-----:R-:W-:Y:S01]  /*0120*/  IMAD R5, R0, UR4, RZ ;  /* 0x0000000400057c24 */ /* 0x001fe2000f8e02ff */
[----:B------:R-:W0:Y:S04]  /*0130*/  LDCU UR4, c[0x0][0x398] ;  /* 0x00007300ff0477ac */ /* 0x000e280008000800 */
[----:B------:R-:W-:Y:S02]  /*0140*/  SHF.R.S32.HI R3, RZ, 0x1f, R5 ;  /* 0x0000001fff037819 */ /* 0x000fe40000011405 */
[----:B-1----:R-:W-:-:S04]  /*0150*/  IADD3 R4, P0, P1, R5, UR8, R2 ;  /* 0x0000000805047c10 */ /* 0x002fc8000f91e002 */
[----:B------:R-:W-:Y:S01]  /*0160*/  IADD3.X R5, PT, PT, R3, UR9, R8, P0, P1 ;  /* 0x0000000903057c10 */ /* 0x000fe200087e2408 */
[----:B------:R-:W1:Y:S04]  /*0170*/  LDCU.64 UR8, c[0x0][0x390] ;  /* 0x00007200ff0877ac */ /* 0x000e680008000a00 */
[----:B--2---:R-:W2:Y:S01]  /*0180*/  LDG.E.U8 R4, desc[UR6][R4.64] ;  /* 0x0000000604047981 */ /* 0x004ea2000c1e1100 */
[----:B------:R-:W-:Y:S01]  /*0190*/  BSSY.RECONVERGENT B0, `(.L_x_15) ;  /* 0x0000012000007945 */ /* 0x000fe20003800200 */
[----:B0-----:R-:W-:-:S05]  /*01a0*/  IMAD R3, R0, UR4, RZ ;  /* 0x0000000400037c24 */ /* 0x001fca000f8e02ff */
[----:B-1----:R-:W-:Y:S02]  /*01b0*/  IADD3 R2, P1, P2, R3, UR8, R2 ;  /* 0x0000000803027c10 */ /* 0x002fe4000fa3e002 */
[----:B------:R-:W-:-:S04]  /*01c0*/  SHF.R.S32.HI R3, RZ, 0x1f, R3 ;  /* 0x0000001fff037819 */ /* 0x000fc80000011403 */
[----:B------:R-:W-:Y:S02]  /*01d0*/  IADD3.X R3, PT, PT, R3, UR9, R8, P1, P2 ;  /* 0x0000000903037c10 */ /* 0x000fe40008fe4408 */
[----:B--2---:R-:W-:-:S04]  /*01e0*/  I2FP.F32.U32 R6, R4 ;  /* 0x0000000400067245 */ /* 0x004fc80000201000 */
[----:B------:R0:W1:Y:S01]  /*01f0*/  MUFU.RSQ R7, R6 ;  /* 0x0000000600077308 */ /* 0x0000620000001400 */
[----:B------:R-:W-:-:S05]  /*0200*/  VIADD R0, R6, 0xf3000000 ;  /* 0xf300000006007836 */ /* 0x000fca0000000000 */
[----:B------:R-:W-:-:S13]  /*0210*/  ISETP.GT.U32.AND P0, PT, R0, 0x727fffff, PT ;  /* 0x727fffff0000780c */ /* 0x000fda0003f04070 */
[----:B01----:R-:W-:Y:S05]  /*0220*/  @!P0 BRA `(.L_x_16) ;  /* 0x0000000000108947 */ /* 0x003fea0003800000 */
[----:B------:R-:W-:-:S07]  /*0230*/  MOV R9, 0x250 ;  /* 0x0000025000097802 */ /* 0x000fce0000000f00 */
[----:B------:R-:W-:Y:S05]  /*0240*/  CALL.REL.NOINC `($__internal_3_$__cuda_sm20_sqrt_rn_f32_slowpath) ;  /* 0x0000000000407944 */ /* 0x000fea0003c00000 */
[----:B------:R-:W-:Y:S01]  /*0250*/  MOV R0, R6 ;  /* 0x0000000600007202 */ /* 0x000fe20000000f00 */
[----:B------:R-:W-:Y:S06]  /*0260*/  BRA `(.L_x_17) ;  /* 0x0000000000107947 */ /* 0x000fec0003800000 */
.L_x_16:
[----:B------:R-:W-:Y:S01]  /*0270*/  FMUL.FTZ R5, R6, R7 ;  /* 0x0000000706057220 */ /* 0x000fe20000410000 */
[----:B------:R-:W-:-:S03]  /*0280*/  FMUL.FTZ R7, R7, 0.5 ;  /* 0x3f00000007077820 */ /* 0x000fc60000410000 */
[----:B------:R-:W-:-:S04]  /*0290*/  FFMA R0, -R5, R5, R6 ;  /* 0x0000000505007223 */ /* 0x000fc80000000106 */
[----:B------:R-:W-:-:S07]  /*02a0*/  FFMA R0, R0, R7, R5 ;  /* 0x0000000700007223 */ /* 0x000fce0000000005 */
.L_x_17:
[----:B------:R-:W-:Y:S05]  /*02b0*/  BSYNC.RECONVERGENT B0 ;  /* 0x0000000000007941 */ /* 0x000fea0003800200 */
.L_x_15:
[----:B------:R-:W0:Y:S01]  /*02c0*/  LDCU UR4, c[0x0][0x3a4] ;  /* 0x00007480ff0477ac */ /* 0x000e220008000800 */
[----:B------:R-:W-:Y:S02]  /*02d0*/  UMOV UR5, 0x1 ;  /* 0x0000000100057882 */ /* 0x000fe40000000000 */
[----:B0-----:R-:W-:-:S06]  /*02e0*/  USHF.L.U32 UR4, UR5, UR4, URZ ;  /* 0x0000000405047299 */ /* 0x001fcc00080006ff */
[----:B------:R-:W-:-:S05]  /*02f0*/  I2FP.F32.S32 R5, UR4 ;  /* 0x0000000400057c45 */ /* 0x000fca0008201400 */
[----:B------:R-:W-:-:S06]  /*0300*/  FFMA R0, R5, R0, 0.5 ;  /* 0x3f00000005007423 */ /* 0x000fcc0000000000 */
[----:B------:R-:W0:Y:S02]  /*0310*/  F2I.TRUNC.NTZ R0, R0 ;  /* 0x0000000000007305 */ /* 0x000e24000020f100 */
[----:B0-----:R-:W-:-:S05]  /*0320*/  VIMNMX R5, PT, PT, R0, 0xff, PT ;  /* 0x000000ff00057848 */ /* 0x001fca0003fe0100 */
[----:B------:R-:W-:Y:S01]  /*0330*/  STG.E.U8 desc[UR6][R2.64], R5 ;  /* 0x0000000502007986 */ /* 0x000fe2000c101106 */
[----:B------:R-:W-:Y:S05]  /*0340*/  EXIT ;  /* 0x000000000000794d */ /* 0x000fea0003800000 */
        .weak           $__internal_3_$__cuda_sm20_sqrt_rn_f32_slowpath
        .type           $__internal_3_$__cuda_sm20_sqrt_rn_f32_slowpath,@function
        .size           $__internal_3_$__cuda_sm20_sqrt_rn_f32_slowpath,(.L_x_23 - $__internal_3_$__cuda_sm20_sqrt_rn_f32_slowpath)
$__internal_3_$__cuda_sm20_sqrt_rn_f32_slowpath:
[----:B------:R-:W-:-:S13]  /*0350*/  LOP3.LUT P0, RZ, R6, 0x7fffffff, RZ, 0xc0, !PT ;  /* 0x7fffffff06ff7812 */ /* 0x000fda000780c0ff */
[----:B------:R-:W-:Y:S05]  /*0360*/  @!P0 BRA `(.L_x_18) ;  /* 0x0000000000448947 */ /* 0x000fea0003800000 */
[----:B------:R-:W-:Y:S01]  /*0370*/  FSETP.GEU.FTZ.AND P0, PT, R6, RZ, PT ;  /* 0x000000ff0600720b */ /* 0x000fe20003f1e000 */
[----:B------:R-:W-:-:S12]  /*0380*/  IMAD.MOV.U32 R0, RZ, RZ, R6 ;  /* 0x000000ffff007224 */ /* 0x000fd800078e0006 */
        /* <DEDUP_REMOVED lines=12> */
[----:B------:R-:W-:-:S03]  /*0450*/  @!P0 IMAD.MOV.U32 R6, RZ, RZ, R0 ;  /* 0x000000ffff068224 */ /* 0x000fc600078e0000 */
[----:B------:R-:W-:-:S04]  /*0460*/  @P0 FFMA R5, R8, R5, R7 ;  /* 0x0000000508050223 */ /* 0x000fc80000000007 */
[----:B------:R-:W-:-:S07]  /*0470*/  @P0 FMUL.FTZ R6, R5, 2.3283064365386962891e-10 ;  /* 0x2f80000005060820 */ /* 0x000fce0000410000 */
.L_x_18:
[----:B------:R-:W-:Y:S01]  /*0480*/  MOV R4, R9 ;  /* 0x0000000900047202 */ /* 0x000fe20000000f00 */
[----:B------:R-:W-:-:S04]  /*0490*/  IMAD.MOV.U32 R5, RZ, RZ, 0x0 ;  /* 0x00000000ff057424 */ /* 0x000fc800078e00ff */
[----:B------:R-:W-:Y:S05]  /*04a0*/  RET.REL.NODEC R4 `(_Z25nppiSqrt_8u_C1RSfs_kernelPKhiPhiiii) ;  /* 0xfffffff804d47950 */ /* 0x000fea0003c3ffff */
.L_x_19:
        /* <DEDUP_REMOVED lines=13> */
.L_x_23:


//--------------------- .nv.shared.reserved.0     --------------------------
	.section	.nv.shared.reserved.0,"aw",@nobits
	.weak		__nv_reservedSMEM_offset_0_alias
	.size		__nv_reservedSMEM_offset_0_alias, 0, 64
	.other		__nv_reservedSMEM_offset_0_alias,@"STO_CUDA_RESERVED_SHARED STV_DEFAULT"
__nv_reservedSMEM_offset_0_alias:
	.zero		0
	.zero		64


//--------------------- .nv.constant0._Z23nppiSqrt_32f_C1R_kernelPKfiPfiii --------------------------
	.section	.nv.constant0._Z23nppiSqrt_32f_C1R_kernelPKfiPfiii,"a",@progbits
	.sectionflags	@""
	.align	4
.nv.constant0._Z23nppiSqrt_32f_C1R_kernelPKfiPfiii:
	.zero		932


//--------------------- .nv.constant0._Z26nppiSqrt_16s_C1RSfs_kernelPKsiPsiiii --------------------------
	.section	.nv.constant0._Z26nppiSqrt_16s_C1RSfs_kernelPKsiPsiiii,"a",@progbits
	.sectionflags	@""
	.align	4
.nv.constant0._Z26nppiSqrt_16s_C1RSfs_kernelPKsiPsiiii:
	.zero		936


//--------------------- .nv.constant0._Z26nppiSqrt_16u_C1RSfs_kernelPKtiPtiiii --------------------------
	.section	.nv.constant0._Z26nppiSqrt_16u_C1RSfs_kernelPKtiPtiiii,"a",@progbits
	.sectionflags	@""
	.align	4
.nv.constant0._Z26nppiSqrt_16u_C1RSfs_kernelPKtiPtiiii:
	.zero		936


//--------------------- .nv.constant0._Z25nppiSqrt_8u_C1RSfs_kernelPKhiPhiiii --------------------------
	.section	.nv.constant0._Z25nppiSqrt_8u_C1RSfs_kernelPKhiPhiiii,"a",@progbits
	.sectionflags	@""
	.align	4
.nv.constant0._Z25nppiSqrt_8u_C1RSfs_kernelPKhiPhiiii:
	.zero		936


//--------------------- SYMBOLS --------------------------

	.type		.nv.reservedSmem.offset0,@object
	.size		.nv.reservedSmem.offset0,0x4
